	.headerflags	@"EF_CUDA_TEXMODE_UNIFIED EF_CUDA_64BIT_ADDRESS EF_CUDA_ACCELERATORS EF_CUDA_SM90 EF_CUDA_VIRTUAL_SM(EF_CUDA_SM90)"
	.elftype	@"ET_EXEC"


//--------------------- .nv.info                  --------------------------
	.section	.nv.info,"",@"SHT_CUDA_INFO"
	.align	4


	//----- nvinfo : EIATTR_REGCOUNT
	.align		4
        /*0000*/ 	.byte	0x04, 0x2f
        /*0002*/ 	.short	(.L_3 - .L_2)
	.align		4
.L_2:
        /*0004*/ 	.word	index@(triton_poi_fused__native_batch_norm_legit_no_training_add_relu_32)
        /*0008*/ 	.word	0x00000024


	//----- nvinfo : EIATTR_MIN_STACK_SIZE
	.align		4
.L_3:
        /*000c*/ 	.byte	0x04, 0x12
        /*000e*/ 	.short	(.L_5 - .L_4)
	.align		4
.L_4:
        /*0010*/ 	.word	index@(triton_poi_fused__native_batch_norm_legit_no_training_add_relu_32)
        /*0014*/ 	.word	0x00000000


	//----- nvinfo : EIATTR_FRAME_SIZE
	.align		4
.L_5:
        /*0018*/ 	.byte	0x04, 0x11
        /*001a*/ 	.short	(.L_7 - .L_6)
	.align		4
.L_6:
        /*001c*/ 	.word	index@(triton_poi_fused__native_batch_norm_legit_no_training_add_relu_32)
        /*0020*/ 	.word	0x00000000


	//----- nvinfo : EIATTR_MIN_STACK_SIZE
	.align		4
.L_7:
        /*0024*/ 	.byte	0x04, 0x12
        /*0026*/ 	.short	(.L_9 - .L_8)
	.align		4
.L_8:
        /*0028*/ 	.word	index@(triton_poi_fused__native_batch_norm_legit_no_training_add_relu_32)
        /*002c*/ 	.word	0x00000000
.L_9:


//--------------------- .nv.info.triton_poi_fused__native_batch_norm_legit_no_training_add_relu_32 --------------------------
	.section	.nv.info.triton_poi_fused__native_batch_norm_legit_no_training_add_relu_32,"",@"SHT_CUDA_INFO"
	.sectionflags	@""
	.align	4


	//----- nvinfo : EIATTR_CUDA_API_VERSION
	.align		4
        /*0000*/ 	.byte	0x04, 0x37
        /*0002*/ 	.short	(.L_11 - .L_10)
.L_10:
        /*0004*/ 	.word	0x0000007c


	//----- nvinfo : EIATTR_KPARAM_INFO
	.align		4
.L_11:
        /*0008*/ 	.byte	0x04, 0x17
        /*000a*/ 	.short	(.L_13 - .L_12)
.L_12:
        /*000c*/ 	.word	0x00000000
        /*0010*/ 	.short	0x0007
        /*0012*/ 	.short	0x0038
        /*0014*/ 	.byte	0x00, 0xf0, 0x11, 0x00


	//----- nvinfo : EIATTR_KPARAM_INFO
	.align		4
.L_13:
        /*0018*/ 	.byte	0x04, 0x17
        /*001a*/ 	.short	(.L_15 - .L_14)
.L_14:
        /*001c*/ 	.word	0x00000000
        /*0020*/ 	.short	0x0006
        /*0022*/ 	.short	0x0030
        /*0024*/ 	.byte	0x00, 0xf4, 0x21, 0x00


	//----- nvinfo : EIATTR_KPARAM_INFO
	.align		4
.L_15:
        /*0028*/ 	.byte	0x04, 0x17
        /*002a*/ 	.short	(.L_17 - .L_16)
.L_16:
        /*002c*/ 	.word	0x00000000
        /*0030*/ 	.short	0x0005
        /*0032*/ 	.short	0x0028
        /*0034*/ 	.byte	0x00, 0xf4, 0x21, 0x00


	//----- nvinfo : EIATTR_KPARAM_INFO
	.align		4
.L_17:
        /*0038*/ 	.byte	0x04, 0x17
        /*003a*/ 	.short	(.L_19 - .L_18)
.L_18:
        /*003c*/ 	.word	0x00000000
        /*0040*/ 	.short	0x0004
        /*0042*/ 	.short	0x0020
        /*0044*/ 	.byte	0x00, 0xf4, 0x21, 0x00


	//----- nvinfo : EIATTR_KPARAM_INFO
	.align		4
.L_19:
        /*0048*/ 	.byte	0x04, 0x17
        /*004a*/ 	.short	(.L_21 - .L_20)
.L_20:
        /*004c*/ 	.word	0x00000000
        /*0050*/ 	.short	0x0003
        /*0052*/ 	.short	0x0018
        /*0054*/ 	.byte	0x00, 0xf4, 0x21, 0x00


	//----- nvinfo : EIATTR_KPARAM_INFO
	.align		4
.L_21:
        /*0058*/ 	.byte	0x04, 0x17
        /*005a*/ 	.short	(.L_23 - .L_22)
.L_22:
        /*005c*/ 	.word	0x00000000
        /*0060*/ 	.short	0x0002
        /*0062*/ 	.short	0x0010
        /*0064*/ 	.byte	0x00, 0xf4, 0x21, 0x00


	//----- nvinfo : EIATTR_KPARAM_INFO
	.align		4
.L_23:
        /*0068*/ 	.byte	0x04, 0x17
        /*006a*/ 	.short	(.L_25 - .L_24)
.L_24:
        /*006c*/ 	.word	0x00000000
        /*0070*/ 	.short	0x0001
        /*0072*/ 	.short	0x0008
        /*0074*/ 	.byte	0x00, 0xf4, 0x21, 0x00


	//----- nvinfo : EIATTR_KPARAM_INFO
	.align		4
.L_25:
        /*0078*/ 	.byte	0x04, 0x17
        /*007a*/ 	.short	(.L_27 - .L_26)
.L_26:
        /*007c*/ 	.word	0x00000000
        /*0080*/ 	.short	0x0000
        /*0082*/ 	.short	0x0000
        /*0084*/ 	.byte	0x00, 0xf4, 0x21, 0x00


	//----- nvinfo : EIATTR_SPARSE_MMA_MASK
	.align		4
.L_27:
        /*0088*/ 	.byte	0x03, 0x50
        /*008a*/ 	.short	0x0000


	//----- nvinfo : EIATTR_MAXREG_COUNT
	.align		4
        /*008c*/ 	.byte	0x03, 0x1b
        /*008e*/ 	.short	0x00ff


	//----- nvinfo : EIATTR_EXIT_INSTR_OFFSETS
	.align		4
        /*0090*/ 	.byte	0x04, 0x1c
        /*0092*/ 	.short	(.L_29 - .L_28)


	//   ....[0]....
.L_28:
        /*0094*/ 	.word	0x00000b10


	//----- nvinfo : EIATTR_REQNTID
	.align		4
.L_29:
        /*0098*/ 	.byte	0x04, 0x10
        /*009a*/ 	.short	(.L_31 - .L_30)
.L_30:
        /*009c*/ 	.word	0x00000080
        /*00a0*/ 	.word	0x00000001
        /*00a4*/ 	.word	0x00000001


	//----- nvinfo : EIATTR_CBANK_PARAM_SIZE
	.align		4
.L_31:
        /*00a8*/ 	.byte	0x03, 0x19
        /*00aa*/ 	.short	0x003c


	//----- nvinfo : EIATTR_PARAM_CBANK
	.align		4
        /*00ac*/ 	.byte	0x04, 0x0a
        /*00ae*/ 	.short	(.L_33 - .L_32)
	.align		4
.L_32:
        /*00b0*/ 	.word	index@(.nv.constant0.triton_poi_fused__native_batch_norm_legit_no_training_add_relu_32)
        /*00b4*/ 	.short	0x0210
        /*00b6*/ 	.short	0x003c


	//----- nvinfo : EIATTR_SW_WAR
	.align		4
.L_33:
        /*00b8*/ 	.byte	0x04, 0x36
        /*00ba*/ 	.short	(.L_35 - .L_34)
.L_34:
        /*00bc*/ 	.word	0x00000008
.L_35:


//--------------------- .nv.callgraph             --------------------------
	.section	.nv.callgraph,"",@"SHT_CUDA_CALLGRAPH"
	.align	4
	.sectionentsize	8
	.align		4
        /*0000*/ 	.word	0x00000000
	.align		4
        /*0004*/ 	.word	0xffffffff
	.align		4
        /*0008*/ 	.word	0x00000000
	.align		4
        /*000c*/ 	.word	0xfffffffe
	.align		4
        /*0010*/ 	.word	0x00000000
	.align		4
        /*0014*/ 	.word	0xfffffffd
	.align		4
        /*0018*/ 	.word	0x00000000
	.align		4
        /*001c*/ 	.word	0xfffffffc


//--------------------- .nv.constant4             --------------------------
	.section	.nv.constant4,"a",@progbits
	.align	8
	.align		8
.nv.constant4:
        /*0000*/ 	.dword	_$_str
	.align		8
        /*0008*/ 	.dword	_$_str_$_2


//--------------------- .text.triton_poi_fused__native_batch_norm_legit_no_training_add_relu_32 --------------------------
	.section	.text.triton_poi_fused__native_batch_norm_legit_no_training_add_relu_32,"ax",@progbits
	.align	128
        .global         triton_poi_fused__native_batch_norm_legit_no_training_add_relu_32
        .type           triton_poi_fused__native_batch_norm_legit_no_training_add_relu_32,@function
        .size           triton_poi_fused__native_batch_norm_legit_no_training_add_relu_32,(.L_x_1 - triton_poi_fused__native_batch_norm_legit_no_training_add_relu_32)
        .other          triton_poi_fused__native_batch_norm_legit_no_training_add_relu_32,@"STO_CUDA_ENTRY STV_DEFAULT"
triton_poi_fused__native_batch_norm_legit_no_training_add_relu_32:
.text.triton_poi_fused__native_batch_norm_legit_no_training_add_relu_32:
[----:B------:R-:W-:Y:S01]  /*0000*/  LDC R1, c[0x0][0x28] ;  /* 0x00000a00ff017b82 */ /* 0x000fe20000000800 */
[----:B------:R-:W1:Y:S07]  /*0010*/  S2R R0, SR_TID.X ;  /* 0x0000000000007919 */ /* 0x000e6e0000002100 */
[----:B------:R-:W2:Y:S01]  /*0020*/  LDC.64 R24, c[0x0][0x220] ;  /* 0x00008800ff187b82 */ /* 0x000ea20000000a00 */
[----:B------:R-:W-:Y:S01]  /*0030*/  ULDC.64 UR4, c[0x0][0x208] ;  /* 0x0000820000047ab9 */ /* 0x000fe20000000a00 */
[----:B------:R-:W3:Y:S06]  /*0040*/  S2R R3, SR_CTAID.X ;  /* 0x0000000000037919 */ /* 0x000eec0000002500 */
[----:B------:R-:W4:Y:S01]  /*0050*/  LDC.64 R20, c[0x0][0x218] ;  /* 0x00008600ff147b82 */ /* 0x000f220000000a00 */
[----:B-1----:R-:W-:-:S04]  /*0060*/  SHF.L.U32 R0, R0, 0x2, RZ ;  /* 0x0000000200007819 */ /* 0x002fc800000006ff */
[----:B------:R-:W-:Y:S02]  /*0070*/  LOP3.LUT R0, R0, 0x1fc, RZ, 0xc0, !PT ;  /* 0x000001fc00007812 */ /* 0x000fe400078ec0ff */
[----:B---3--:R-:W-:Y:S02]  /*0080*/  SHF.R.S32.HI R12, RZ, 0x15, R3 ;  /* 0x00000015ff0c7819 */ /* 0x008fe40000011403 */
[----:B------:R-:W-:Y:S02]  /*0090*/  LEA R0, R3, R0, 0xa ;  /* 0x0000000003007211 */ /* 0x000fe400078e50ff */
[----:B------:R-:W-:Y:S02]  /*00a0*/  SGXT R12, R12, 0x1 ;  /* 0x000000010c0c781a */ /* 0x000fe40000000200 */
[----:B------:R-:W-:Y:S01]  /*00b0*/  IADD3 R31, R0, 0x200, RZ ;  /* 0x00000200001f7810 */ /* 0x000fe20007ffe0ff */
[----:B----4-:R-:W-:Y:S01]  /*00c0*/  IMAD.WIDE R20, R0, 0x4, R20 ;  /* 0x0000000400147825 */ /* 0x010fe200078e0214 */
[----:B------:R-:W-:-:S04]  /*00d0*/  LEA.HI R2, R12, R0, RZ, 0xb ;  /* 0x000000000c027211 */ /* 0x000fc800078f58ff */
[----:B------:R-:W-:Y:S01]  /*00e0*/  LOP3.LUT R3, R2, 0xfffff800, RZ, 0xc0, !PT ;  /* 0xfffff80002037812 */ /* 0x000fe200078ec0ff */
[----:B------:R-:W3:Y:S03]  /*00f0*/  LDG.E.128 R4, desc[UR4][R20.64] ;  /* 0x0000000414047981 */ /* 0x000ee6000c1e1d00 */
[----:B------:R-:W-:Y:S02]  /*0100*/  IADD3 R28, R0, -R3, RZ ;  /* 0x80000003001c7210 */ /* 0x000fe40007ffe0ff */
[----:B------:R-:W1:Y:S01]  /*0110*/  LDC.64 R2, c[0x0][0x228] ;  /* 0x00008a00ff027b82 */ /* 0x000e620000000a00 */
[----:B------:R-:W-:Y:S02]  /*0120*/  LEA.HI R12, R12, R31, RZ, 0xb ;  /* 0x0000001f0c0c7211 */ /* 0x000fe400078f58ff */
[----:B--2---:R-:W-:Y:S02]  /*0130*/  IMAD.WIDE R8, R28, 0x4, R24 ;  /* 0x000000041c087825 */ /* 0x004fe400078e0218 */
[----:B------:R-:W-:Y:S01]  /*0140*/  LOP3.LUT R14, R12, 0xfffff800, RZ, 0xc0, !PT ;  /* 0xfffff8000c0e7812 */ /* 0x000fe200078ec0ff */
[----:B------:R-:W2:Y:S03]  /*0150*/  LDG.E.128 R20, desc[UR4][R20.64+0x800] ;  /* 0x0008000414147981 */ /* 0x000ea6000c1e1d00 */
[----:B------:R-:W-:Y:S01]  /*0160*/  IADD3 R31, R31, -R14, RZ ;  /* 0x8000000e1f1f7210 */ /* 0x000fe20007ffe0ff */
[----:B------:R-:W3:Y:S01]  /*0170*/  LDG.E.EL.128 R8, desc[UR4][R8.64] ;  /* 0x0000000408087981 */ /* 0x000ee2000c2e1d00 */
[----:B-1----:R-:W-:-:S04]  /*0180*/  IMAD.WIDE R12, R28, 0x4, R2 ;  /* 0x000000041c0c7825 */ /* 0x002fc800078e0202 */
[C---:B------:R-:W-:Y:S02]  /*0190*/  IMAD.WIDE R18, R31.reuse, 0x4, R2 ;  /* 0x000000041f127825 */ /* 0x040fe400078e0202 */
[----:B------:R-:W4:Y:S04]  /*01a0*/  LDG.E.EL.128 R12, desc[UR4][R12.64] ;  /* 0x000000040c0c7981 */ /* 0x000f28000c2e1d00 */
[----:B------:R-:W5:Y:S01]  /*01b0*/  LDG.E.EL.128 R16, desc[UR4][R18.64] ;  /* 0x0000000412107981 */ /* 0x000f62000c2e1d00 */
[----:B------:R-:W-:-:S06]  /*01c0*/  IMAD.WIDE R24, R31, 0x4, R24 ;  /* 0x000000041f187825 */ /* 0x000fcc00078e0218 */
[----:B------:R-:W2:Y:S01]  /*01d0*/  LDG.E.EL.128 R24, desc[UR4][R24.64] ;  /* 0x0000000418187981 */ /* 0x000ea2000c2e1d00 */
[----:B------:R-:W-:Y:S01]  /*01e0*/  HFMA2.MMA R29, -RZ, RZ, 1.625, 0 ;  /* 0x3e800000ff1d7435 */ /* 0x000fe200000001ff */
[----:B---3--:R-:W-:Y:S01]  /*01f0*/  FADD R2, R7, -R11 ;  /* 0x8000000b07027221 */ /* 0x008fe20000000000 */
[----:B----4-:R-:W-:Y:S01]  /*0200*/  FADD R7, R12, 9.9999997473787516356e-06 ;  /* 0x3727c5ac0c077421 */ /* 0x010fe20000000000 */
[----:B-----5:R-:W-:-:S05]  /*0210*/  FADD R11, R16, 9.9999997473787516356e-06 ;  /* 0x3727c5ac100b7421 */ /* 0x020fca0000000000 */
[----:B------:R-:W1:Y:S01]  /*0220*/  MUFU.SQRT R7, R7 ;  /* 0x0000000700077308 */ /* 0x000e620000002000 */
[----:B------:R-:W-:Y:S01]  /*0230*/  FADD R17, R17, 9.9999997473787516356e-06 ;  /* 0x3727c5ac11117421 */ /* 0x000fe20000000000 */
[----:B------:R-:W-:-:S06]  /*0240*/  FADD R19, R19, 9.9999997473787516356e-06 ;  /* 0x3727c5ac13137421 */ /* 0x000fcc0000000000 */
[----:B------:R-:W3:Y:S01]  /*0250*/  MUFU.SQRT R11, R11 ;  /* 0x0000000b000b7308 */ /* 0x000ee20000002000 */
[----:B------:R-:W-:Y:S01]  /*0260*/  FADD R18, R18, 9.9999997473787516356e-06 ;  /* 0x3727c5ac12127421 */ /* 0x000fe20000000000 */
[----:B------:R-:W-:Y:S01]  /*0270*/  FADD R12, R5, -R9 ;  /* 0x80000009050c7221 */ /* 0x000fe20000000000 */
[----:B------:R-:W-:Y:S01]  /*0280*/  FADD R3, R6, -R10 ;  /* 0x8000000a06037221 */ /* 0x000fe20000000000 */
[----:B-1----:R-:W-:-:S04]  /*0290*/  FSETP.GT.AND P1, PT, R7, 8.50705917302346158658e+37, PT ;  /* 0x7e8000000700780b */ /* 0x002fc80003f24000 */
[----:B------:R-:W1:Y:S01]  /*02a0*/  MUFU.SQRT R16, R17 ;  /* 0x0000001100107308 */ /* 0x000e620000002000 */
[----:B------:R-:W-:-:S07]  /*02b0*/  FSETP.GEU.AND P6, PT, R7, 1.175494350822287508e-38, PT ;  /* 0x008000000700780b */ /* 0x000fce0003fce000 */
[----:B------:R-:W4:Y:S01]  /*02c0*/  MUFU.SQRT R5, R19 ;  /* 0x0000001300057308 */ /* 0x000f220000002000 */
[----:B---3--:R-:W-:-:S07]  /*02d0*/  FSETP.GT.AND P5, PT, R11, 8.50705917302346158658e+37, PT ;  /* 0x7e8000000b00780b */ /* 0x008fce0003fa4000 */
[----:B------:R-:W3:Y:S01]  /*02e0*/  MUFU.SQRT R6, R18 ;  /* 0x0000001200067308 */ /* 0x000ee20000002000 */
[----:B------:R-:W-:Y:S01]  /*02f0*/  FSETP.GEU.AND P4, PT, R11, 1.175494350822287508e-38, PT ;  /* 0x008000000b00780b */ /* 0x000fe20003f8e000 */
[----:B------:R-:W-:Y:S01]  /*0300*/  @P1 FMUL R7, R7, 0.25 ;  /* 0x3e80000007071820 */ /* 0x000fe20000400000 */
[----:B------:R-:W-:Y:S02]  /*0310*/  FSEL R33, R29, 1, P1 ;  /* 0x3f8000001d217808 */ /* 0x000fe40000800000 */
[----:B-1----:R-:W-:Y:S01]  /*0320*/  FSETP.GT.AND P0, PT, R16, 8.50705917302346158658e+37, PT ;  /* 0x7e8000001000780b */ /* 0x002fe20003f04000 */
[----:B------:R-:W-:Y:S02]  /*0330*/  @!P6 FMUL R7, R7, 16777216 ;  /* 0x4b8000000707e820 */ /* 0x000fe40000400000 */
[----:B------:R-:W-:Y:S01]  /*0340*/  @!P6 FMUL R33, R33, 16777216 ;  /* 0x4b8000002121e820 */ /* 0x000fe20000400000 */
[----:B----4-:R-:W-:Y:S01]  /*0350*/  FSETP.GT.AND P6, PT, R5, 8.50705917302346158658e+37, PT ;  /* 0x7e8000000500780b */ /* 0x010fe20003fc4000 */
[----:B------:R-:W-:Y:S01]  /*0360*/  FADD R30, R4, -R8 ;  /* 0x80000008041e7221 */ /* 0x000fe20000000000 */
[----:B------:R-:W-:Y:S01]  /*0370*/  @P5 FMUL R11, R11, 0.25 ;  /* 0x3e8000000b0b5820 */ /* 0x000fe20000400000 */
[----:B------:R-:W-:Y:S01]  /*0380*/  FSEL R4, R29, 1, P5 ;  /* 0x3f8000001d047808 */ /* 0x000fe20002800000 */
[----:B--2---:R-:W-:Y:S01]  /*0390*/  FADD R25, R21, -R25 ;  /* 0x8000001915197221 */ /* 0x004fe20000000000 */
[----:B------:R-:W-:Y:S01]  /*03a0*/  FSETP.GEU.AND P3, PT, R16, 1.175494350822287508e-38, PT ;  /* 0x008000001000780b */ /* 0x000fe20003f6e000 */
[----:B------:R-:W-:Y:S01]  /*03b0*/  FADD R24, R20, -R24 ;  /* 0x8000001814187221 */ /* 0x000fe20000000000 */
[C---:B---3--:R-:W-:Y:S01]  /*03c0*/  FSETP.GT.AND P2, PT, R6.reuse, 8.50705917302346158658e+37, PT ;  /* 0x7e8000000600780b */ /* 0x048fe20003f44000 */
[----:B------:R-:W-:Y:S01]  /*03d0*/  @!P4 FMUL R11, R11, 16777216 ;  /* 0x4b8000000b0bc820 */ /* 0x000fe20000400000 */
[C---:B------:R-:W-:Y:S01]  /*03e0*/  FSETP.GEU.AND P5, PT, R5.reuse, 1.175494350822287508e-38, PT ;  /* 0x008000000500780b */ /* 0x040fe20003fae000 */
[----:B------:R-:W1:Y:S01]  /*03f0*/  LDC.64 R18, c[0x0][0x230] ;  /* 0x00008c00ff127b82 */ /* 0x000e620000000a00 */
[----:B------:R-:W-:Y:S01]  /*0400*/  FSETP.GEU.AND P1, PT, R6, 1.175494350822287508e-38, PT ;  /* 0x008000000600780b */ /* 0x000fe20003f2e000 */
[----:B------:R-:W2:Y:S01]  /*0410*/  MUFU.RCP R8, R7 ;  /* 0x0000000700087308 */ /* 0x000ea20000001000 */
[----:B------:R-:W-:Y:S01]  /*0420*/  @P0 FMUL R16, R16, 0.25 ;  /* 0x3e80000010100820 */ /* 0x000fe20000400000 */
[----:B------:R-:W-:-:S04]  /*0430*/  @P6 FMUL R5, R5, 0.25 ;  /* 0x3e80000005056820 */ /* 0x000fc80000400000 */
[----:B------:R-:W3:Y:S02]  /*0440*/  LDC.64 R20, c[0x0][0x238] ;  /* 0x00008e00ff147b82 */ /* 0x000ee40000000a00 */
[----:B------:R-:W4:Y:S01]  /*0450*/  MUFU.RCP R11, R11 ;  /* 0x0000000b000b7308 */ /* 0x000f220000001000 */
[----:B------:R-:W-:Y:S01]  /*0460*/  @P2 FMUL R6, R6, 0.25 ;  /* 0x3e80000006062820 */ /* 0x000fe20000400000 */
[----:B------:R-:W-:Y:S01]  /*0470*/  @!P3 FMUL R16, R16, 16777216 ;  /* 0x4b8000001010b820 */ /* 0x000fe20000400000 */
[----:B------:R-:W-:Y:S02]  /*0480*/  @!P5 FMUL R5, R5, 16777216 ;  /* 0x4b8000000505d820 */ /* 0x000fe40000400000 */
[----:B------:R-:W-:Y:S01]  /*0490*/  @!P1 FMUL R6, R6, 16777216 ;  /* 0x4b80000006069820 */ /* 0x000fe20000400000 */
[----:B------:R-:W-:Y:S02]  /*04a0*/  @!P4 FMUL R4, R4, 16777216 ;  /* 0x4b8000000404c820 */ /* 0x000fe40000400000 */
[----:B------:R-:W5:Y:S01]  /*04b0*/  MUFU.RCP R16, R16 ;  /* 0x0000001000107308 */ /* 0x000f620000001000 */
[----:B--2---:R-:W-:Y:S01]  /*04c0*/  FMUL R33, R8, R33 ;  /* 0x0000002108217220 */ /* 0x004fe20000400000 */
[----:B------:R-:W-:-:S06]  /*04d0*/  FSEL R9, R29, 1, P0 ;  /* 0x3f8000001d097808 */ /* 0x000fcc0000000000 */
[----:B------:R-:W2:Y:S01]  /*04e0*/  MUFU.RCP R7, R6 ;  /* 0x0000000600077308 */ /* 0x000ea20000001000 */
[----:B----4-:R-:W-:Y:S01]  /*04f0*/  FMUL R11, R11, R4 ;  /* 0x000000040b0b7220 */ /* 0x010fe20000400000 */
[----:B------:R-:W-:-:S06]  /*0500*/  FSEL R4, R29, 1, P2 ;  /* 0x3f8000001d047808 */ /* 0x000fcc0001000000 */
[----:B------:R-:W4:Y:S01]  /*0510*/  MUFU.RCP R5, R5 ;  /* 0x0000000500057308 */ /* 0x000f220000001000 */
[----:B------:R-:W-:Y:S01]  /*0520*/  FSEL R8, R29, 1, P6 ;  /* 0x3f8000001d087808 */ /* 0x000fe20003000000 */
[----:B------:R-:W-:Y:S01]  /*0530*/  @!P3 FMUL R9, R9, 16777216 ;  /* 0x4b8000000909b820 */ /* 0x000fe20000400000 */
[----:B------:R-:W-:-:S03]  /*0540*/  @!P1 FMUL R4, R4, 16777216 ;  /* 0x4b80000004049820 */ /* 0x000fc60000400000 */
[----:B------:R-:W-:Y:S01]  /*0550*/  @!P5 FMUL R8, R8, 16777216 ;  /* 0x4b8000000808d820 */ /* 0x000fe20000400000 */
[----:B-----5:R-:W-:Y:S01]  /*0560*/  FMUL R16, R16, R9 ;  /* 0x0000000910107220 */ /* 0x020fe20000400000 */
[----:B--2---:R-:W-:Y:S01]  /*0570*/  FMUL R7, R7, R4 ;  /* 0x0000000407077220 */ /* 0x004fe20000400000 */
[----:B------:R-:W-:Y:S01]  /*0580*/  FADD R23, R23, -R27 ;  /* 0x8000001b17177221 */ /* 0x000fe20000000000 */
[----:B------:R-:W-:Y:S01]  /*0590*/  FADD R22, R22, -R26 ;  /* 0x8000001a16167221 */ /* 0x000fe20000000000 */
[----:B----4-:R-:W-:Y:S01]  /*05a0*/  FMUL R6, R5, R8 ;  /* 0x0000000805067220 */ /* 0x010fe20000400000 */
[----:B-1----:R-:W-:-:S04]  /*05b0*/  IMAD.WIDE R4, R31, 0x4, R18 ;  /* 0x000000041f047825 */ /* 0x002fc800078e0212 */
[----:B---3--:R-:W-:-:S04]  /*05c0*/  IMAD.WIDE R8, R31, 0x4, R20 ;  /* 0x000000041f087825 */ /* 0x008fc800078e0214 */
[----:B------:R-:W-:Y:S01]  /*05d0*/  FMUL R27, R11, R24 ;  /* 0x000000180b1b7220 */ /* 0x000fe20000400000 */
[----:B------:R-:W-:Y:S01]  /*05e0*/  FMUL R26, R16, R25 ;  /* 0x00000019101a7220 */ /* 0x000fe20000400000 */
[----:B------:R-:W-:Y:S01]  /*05f0*/  FMUL R25, R7, R22 ;  /* 0x0000001607197220 */ /* 0x000fe20000400000 */
[----:B------:R-:W-:Y:S02]  /*0600*/  FMUL R24, R6, R23 ;  /* 0x0000001706187220 */ /* 0x000fe40000400000 */
[----:B------:R-:W2:Y:S04]  /*0610*/  LDG.E.EL.128 R4, desc[UR4][R4.64] ;  /* 0x0000000404047981 */ /* 0x000ea8000c2e1d00 */
[----:B------:R-:W2:Y:S01]  /*0620*/  LDG.E.EL.128 R8, desc[UR4][R8.64] ;  /* 0x0000000408087981 */ /* 0x000ea2000c2e1d00 */
[----:B------:R-:W-:-:S04]  /*0630*/  IMAD.WIDE R18, R28, 0x4, R18 ;  /* 0x000000041c127825 */ /* 0x000fc800078e0212 */
[----:B------:R-:W-:Y:S02]  /*0640*/  IMAD.WIDE R20, R28, 0x4, R20 ;  /* 0x000000041c147825 */ /* 0x000fe400078e0214 */
[----:B------:R-:W3:Y:S04]  /*0650*/  LDG.E.EL.128 R16, desc[UR4][R18.64] ;  /* 0x0000000412107981 */ /* 0x000ee8000c2e1d00 */
[----:B------:R-:W3:Y:S01]  /*0660*/  LDG.E.EL.128 R20, desc[UR4][R20.64] ;  /* 0x0000000414147981 */ /* 0x000ee2000c2e1d00 */
[----:B------:R-:W-:Y:S01]  /*0670*/  FADD R13, R13, 9.9999997473787516356e-06 ;  /* 0x3727c5ac0d0d7421 */ /* 0x000fe20000000000 */
[----:B------:R-:W-:Y:S01]  /*0680*/  FADD R15, R15, 9.9999997473787516356e-06 ;  /* 0x3727c5ac0f0f7421 */ /* 0x000fe20000000000 */
[----:B------:R-:W-:Y:S01]  /*0690*/  FADD R14, R14, 9.9999997473787516356e-06 ;  /* 0x3727c5ac0e0e7421 */ /* 0x000fe20000000000 */
[----:B------:R-:W-:Y:S01]  /*06a0*/  FMUL R31, R33, R30 ;  /* 0x0000001e211f7220 */ /* 0x000fe20000400000 */
[----:B--2---:R-:W-:-:S02]  /*06b0*/  FFMA R25, R6, R25, R10 ;  /* 0x0000001906197223 */ /* 0x004fc4000000000a */
[----:B------:R-:W1:Y:S01]  /*06c0*/  MUFU.SQRT R6, R13 ;  /* 0x0000000d00067308 */ /* 0x000e620000002000 */
[----:B------:R-:W-:Y:S01]  /*06d0*/  FFMA R26, R5, R26, R9 ;  /* 0x0000001a051a7223 */ /* 0x000fe20000000009 */
[----:B------:R-:W-:-:S06]  /*06e0*/  FFMA R24, R7, R24, R11 ;  /* 0x0000001807187223 */ /* 0x000fcc000000000b */
[----:B------:R-:W2:Y:S08]  /*06f0*/  MUFU.SQRT R9, R15 ;  /* 0x0000000f00097308 */ /* 0x000eb00000002000 */
[----:B------:R-:W4:Y:S01]  /*0700*/  MUFU.SQRT R7, R14 ;  /* 0x0000000e00077308 */ /* 0x000f220000002000 */
[C---:B-1----:R-:W-:Y:S02]  /*0710*/  FSETP.GT.AND P0, PT, R6.reuse, 8.50705917302346158658e+37, PT ;  /* 0x7e8000000600780b */ /* 0x042fe40003f04000 */
[----:B------:R-:W-:Y:S01]  /*0720*/  FSETP.GEU.AND P3, PT, R6, 1.175494350822287508e-38, PT ;  /* 0x008000000600780b */ /* 0x000fe20003f6e000 */
[----:B------:R-:W-:-:S02]  /*0730*/  FFMA R27, R4, R27, R8 ;  /* 0x0000001b041b7223 */ /* 0x000fc40000000008 */
[----:B------:R-:W1:Y:S01]  /*0740*/  LDC.64 R4, c[0x0][0x210] ;  /* 0x00008400ff047b82 */ /* 0x000e620000000a00 */
[C---:B--2---:R-:W-:Y:S02]  /*0750*/  FSETP.GT.AND P2, PT, R9.reuse, 8.50705917302346158658e+37, PT ;  /* 0x7e8000000900780b */ /* 0x044fe40003f44000 */
[----:B------:R-:W-:Y:S02]  /*0760*/  FSETP.GEU.AND P5, PT, R9, 1.175494350822287508e-38, PT ;  /* 0x008000000900780b */ /* 0x000fe40003fae000 */
[----:B----4-:R-:W-:-:S03]  /*0770*/  FSETP.GT.AND P1, PT, R7, 8.50705917302346158658e+37, PT ;  /* 0x7e8000000700780b */ /* 0x010fc60003f24000 */
[----:B------:R-:W-:Y:S01]  /*0780*/  @P0 FMUL R6, R6, 0.25 ;  /* 0x3e80000006060820 */ /* 0x000fe20000400000 */
[----:B------:R-:W-:-:S03]  /*0790*/  FSETP.GEU.AND P4, PT, R7, 1.175494350822287508e-38, PT ;  /* 0x008000000700780b */ /* 0x000fc60003f8e000 */
[----:B------:R-:W-:Y:S02]  /*07a0*/  @!P3 FMUL R6, R6, 16777216 ;  /* 0x4b8000000606b820 */ /* 0x000fe40000400000 */
[----:B------:R-:W-:Y:S02]  /*07b0*/  @P2 FMUL R9, R9, 0.25 ;  /* 0x3e80000009092820 */ /* 0x000fe40000400000 */
[----:B------:R-:W2:Y:S02]  /*07c0*/  MUFU.RCP R13, R6 ;  /* 0x00000006000d7308 */ /* 0x000ea40000001000 */
[----:B------:R-:W-:Y:S01]  /*07d0*/  @!P5 FMUL R9, R9, 16777216 ;  /* 0x4b8000000909d820 */ /* 0x000fe20000400000 */
[----:B------:R-:W-:Y:S01]  /*07e0*/  @P1 FMUL R7, R7, 0.25 ;  /* 0x3e80000007071820 */ /* 0x000fe20000400000 */
[----:B------:R-:W-:-:S03]  /*07f0*/  FSEL R10, R29, 1, P0 ;  /* 0x3f8000001d0a7808 */ /* 0x000fc60000000000 */
[----:B------:R-:W-:Y:S01]  /*0800*/  @!P4 FMUL R7, R7, 16777216 ;  /* 0x4b8000000707c820 */ /* 0x000fe20000400000 */
[----:B------:R-:W4:Y:S01]  /*0810*/  MUFU.RCP R9, R9 ;  /* 0x0000000900097308 */ /* 0x000f220000001000 */
[----:B------:R-:W-:Y:S01]  /*0820*/  @!P3 FMUL R10, R10, 16777216 ;  /* 0x4b8000000a0ab820 */ /* 0x000fe20000400000 */
[----:B-1----:R-:W-:Y:S01]  /*0830*/  IMAD.WIDE R14, R0, 0x4, R4 ;  /* 0x00000004000e7825 */ /* 0x002fe200078e0204 */
[----:B------:R-:W-:-:S05]  /*0840*/  FSEL R11, R29, 1, P1 ;  /* 0x3f8000001d0b7808 */ /* 0x000fca0000800000 */
[----:B------:R1:W5:Y:S01]  /*0850*/  MUFU.RCP R8, R7 ;  /* 0x0000000700087308 */ /* 0x0003620000001000 */
[----:B--2---:R-:W-:Y:S01]  /*0860*/  FMUL R13, R13, R10 ;  /* 0x0000000a0d0d7220 */ /* 0x004fe20000400000 */
[----:B------:R-:W-:Y:S01]  /*0870*/  FSEL R10, R29, 1, P2 ;  /* 0x3f8000001d0a7808 */ /* 0x000fe20001000000 */
[----:B------:R-:W-:-:S04]  /*0880*/  @!P4 FMUL R11, R11, 16777216 ;  /* 0x4b8000000b0bc820 */ /* 0x000fc80000400000 */
[----:B------:R-:W-:Y:S01]  /*0890*/  @!P5 FMUL R10, R10, 16777216 ;  /* 0x4b8000000a0ad820 */ /* 0x000fe20000400000 */
[----:B-1----:R-:W2:Y:S01]  /*08a0*/  LDG.E.128 R4, desc[UR4][R14.64] ;  /* 0x000000040e047981 */ /* 0x002ea2000c1e1d00 */
[----:B---3--:R-:W-:Y:S02]  /*08b0*/  FFMA R31, R16, R31, R20 ;  /* 0x0000001f101f7223 */ /* 0x008fe40000000014 */
[----:B----4-:R-:W-:Y:S01]  /*08c0*/  FMUL R29, R9, R10 ;  /* 0x0000000a091d7220 */ /* 0x010fe20000400000 */
[----:B-----5:R-:W-:Y:S02]  /*08d0*/  FMUL R16, R8, R11 ;  /* 0x0000000b08107220 */ /* 0x020fe40000400000 */
[----:B------:R-:W3:Y:S01]  /*08e0*/  LDG.E.128 R8, desc[UR4][R14.64+0x800] ;  /* 0x000800040e087981 */ /* 0x000ee2000c1e1d00 */
[----:B------:R-:W-:Y:S02]  /*08f0*/  FMUL R20, R13, R12 ;  /* 0x0000000c0d147220 */ /* 0x000fe40000400000 */
[----:B------:R-:W1:Y:S01]  /*0900*/  LDC.64 R12, c[0x0][0x240] ;  /* 0x00009000ff0c7b82 */ /* 0x000e620000000a00 */
[----:B------:R-:W-:Y:S01]  /*0910*/  FMUL R2, R29, R2 ;  /* 0x000000021d027220 */ /* 0x000fe20000400000 */
[----:B------:R-:W-:Y:S01]  /*0920*/  FMUL R3, R16, R3 ;  /* 0x0000000310037220 */ /* 0x000fe20000400000 */
[----:B------:R-:W-:-:S02]  /*0930*/  FFMA R20, R17, R20, R21 ;  /* 0x0000001411147223 */ /* 0x000fc40000000015 */
[----:B------:R-:W-:Y:S01]  /*0940*/  FFMA R2, R19, R2, R23 ;  /* 0x0000000213027223 */ /* 0x000fe20000000017 */
[----:B------:R-:W-:Y:S01]  /*0950*/  FFMA R3, R18, R3, R22 ;  /* 0x0000000312037223 */ /* 0x000fe20000000016 */
[----:B-1----:R-:W-:Y:S01]  /*0960*/  IMAD.WIDE R12, R0, 0x4, R12 ;  /* 0x00000004000c7825 */ /* 0x002fe200078e020c */
[----:B--2---:R-:W-:-:S03]  /*0970*/  FSETP.GEU.AND P6, PT, R31, -R4, PT ;  /* 0x800000041f00720b */ /* 0x004fc60003fce000 */
[----:B------:R-:W-:Y:S01]  /*0980*/  FADD R4, R4, R31 ;  /* 0x0000001f04047221 */ /* 0x000fe20000000000 */
[----:B------:R-:W-:Y:S01]  /*0990*/  FSETP.GEU.AND P0, PT, R20, -R5, PT ;  /* 0x800000051400720b */ /* 0x000fe20003f0e000 */
[----:B------:R-:W-:Y:S01]  /*09a0*/  FADD R5, R5, R20 ;  /* 0x0000001405057221 */ /* 0x000fe20000000000 */
[----:B------:R-:W-:Y:S02]  /*09b0*/  FSETP.GEU.AND P1, PT, R3, -R6, PT ;  /* 0x800000060300720b */ /* 0x000fe40003f2e000 */
[----:B------:R-:W-:Y:S01]  /*09c0*/  SEL R4, R4, RZ, P6 ;  /* 0x000000ff04047207 */ /* 0x000fe20003000000 */
[----:B------:R-:W-:Y:S01]  /*09d0*/  FADD R6, R6, R3 ;  /* 0x0000000306067221 */ /* 0x000fe20000000000 */
[----:B------:R-:W-:Y:S01]  /*09e0*/  FSETP.GEU.AND P2, PT, R2, -R7, PT ;  /* 0x800000070200720b */ /* 0x000fe20003f4e000 */
[----:B------:R-:W-:Y:S01]  /*09f0*/  FADD R7, R7, R2 ;  /* 0x0000000207077221 */ /* 0x000fe20000000000 */
[----:B---3--:R-:W-:Y:S01]  /*0a00*/  FSETP.GEU.AND P3, PT, R27, -R8, PT ;  /* 0x800000081b00720b */ /* 0x008fe20003f6e000 */
[----:B------:R-:W-:Y:S01]  /*0a10*/  FADD R8, R8, R27 ;  /* 0x0000001b08087221 */ /* 0x000fe20000000000 */
[----:B------:R-:W-:Y:S01]  /*0a20*/  FSETP.GEU.AND P4, PT, R26, -R9, PT ;  /* 0x800000091a00720b */ /* 0x000fe20003f8e000 */
[----:B------:R-:W-:Y:S01]  /*0a30*/  FADD R9, R9, R26 ;  /* 0x0000001a09097221 */ /* 0x000fe20000000000 */
[----:B------:R-:W-:Y:S01]  /*0a40*/  FSETP.GEU.AND P5, PT, R25, -R10, PT ;  /* 0x8000000a1900720b */ /* 0x000fe20003fae000 */
[----:B------:R-:W-:Y:S01]  /*0a50*/  FADD R10, R10, R25 ;  /* 0x000000190a0a7221 */ /* 0x000fe20000000000 */
[----:B------:R-:W-:Y:S01]  /*0a60*/  FSETP.GEU.AND P6, PT, R24, -R11, PT ;  /* 0x8000000b1800720b */ /* 0x000fe20003fce000 */
[----:B------:R-:W-:Y:S01]  /*0a70*/  FADD R11, R11, R24 ;  /* 0x000000180b0b7221 */ /* 0x000fe20000000000 */
[----:B------:R-:W-:-:S02]  /*0a80*/  SEL R5, R5, RZ, P0 ;  /* 0x000000ff05057207 */ /* 0x000fc40000000000 */
[----:B------:R-:W-:Y:S02]  /*0a90*/  SEL R6, R6, RZ, P1 ;  /* 0x000000ff06067207 */ /* 0x000fe40000800000 */
[----:B------:R-:W-:Y:S02]  /*0aa0*/  SEL R7, R7, RZ, P2 ;  /* 0x000000ff07077207 */ /* 0x000fe40001000000 */
[----:B------:R-:W-:Y:S02]  /*0ab0*/  SEL R8, R8, RZ, P3 ;  /* 0x000000ff08087207 */ /* 0x000fe40001800000 */
[----:B------:R-:W-:Y:S02]  /*0ac0*/  SEL R9, R9, RZ, P4 ;  /* 0x000000ff09097207 */ /* 0x000fe40002000000 */
[----:B------:R-:W-:Y:S02]  /*0ad0*/  SEL R10, R10, RZ, P5 ;  /* 0x000000ff0a0a7207 */ /* 0x000fe40002800000 */
[----:B------:R-:W-:Y:S01]  /*0ae0*/  SEL R11, R11, RZ, P6 ;  /* 0x000000ff0b0b7207 */ /* 0x000fe20003000000 */
[----:B------:R-:W-:Y:S04]  /*0af0*/  STG.E.128 desc[UR4][R12.64], R4 ;  /* 0x000000040c007986 */ /* 0x000fe8000c101d04 */
[----:B------:R-:W-:Y:S01]  /*0b00*/  STG.E.128 desc[UR4][R12.64+0x800], R8 ;  /* 0x000800080c007986 */ /* 0x000fe2000c101d04 */
[----:B------:R-:W-:Y:S05]  /*0b10*/  EXIT ;  /* 0x000000000000794d */ /* 0x000fea0003800000 */
.L_x_0:
[----:B------:R-:W-:-:S00]  /*0b20*/  BRA `(.L_x_0) ;  /* 0xfffffffc00fc7947 */ /* 0x000fc0000383ffff */
[----:B------:R-:W-:-:S00]  /*0b30*/  NOP ;  /* 0x0000000000007918 */ /* 0x000fc00000000000 */
        /* <DEDUP_REMOVED lines=12> */
.L_x_1:


//--------------------- .nv.global.init           --------------------------
	.section	.nv.global.init,"aw",@progbits
.nv.global.init:
	.type		_$_str,@object
	.size		_$_str,(_$_str_$_2 - _$_str)
_$_str:
        /*0000*/ 	.byte	0x5f, 0x5f, 0x43, 0x55, 0x44, 0x41, 0x5f, 0x46, 0x54, 0x5a, 0x00
	.type		_$_str_$_2,@object
	.size		_$_str_$_2,(.L_1 - _$_str_$_2)
_$_str_$_2:
        /*000b*/ 	.byte	0x5f, 0x5f, 0x43, 0x55, 0x44, 0x41, 0x5f, 0x50, 0x52, 0x45, 0x43, 0x5f, 0x53, 0x51, 0x52, 0x54
        /*001b*/ 	.byte	0x00
.L_1:


//--------------------- .nv.constant0.triton_poi_fused__native_batch_norm_legit_no_training_add_relu_32 --------------------------
	.section	.nv.constant0.triton_poi_fused__native_batch_norm_legit_no_training_add_relu_32,"a",@progbits
	.sectionflags	@""
	.align	4
.nv.constant0.triton_poi_fused__native_batch_norm_legit_no_training_add_relu_32:
	.zero		588
